	.headerflags	@"EF_CUDA_TEXMODE_UNIFIED EF_CUDA_64BIT_ADDRESS EF_CUDA_ACCELERATORS EF_CUDA_SM90 EF_CUDA_VIRTUAL_SM(EF_CUDA_SM90)"
	.elftype	@"ET_EXEC"


//--------------------- .nv.info                  --------------------------
	.section	.nv.info,"",@"SHT_CUDA_INFO"
	.align	4


	//----- nvinfo : EIATTR_REGCOUNT
	.align		4
        /*0000*/ 	.byte	0x04, 0x2f
        /*0002*/ 	.short	(.L_3 - .L_2)
	.align		4
.L_2:
        /*0004*/ 	.word	index@(triton_poi_fused__native_batch_norm_legit_no_training_relu_44)
        /*0008*/ 	.word	0x00000020


	//----- nvinfo : EIATTR_MIN_STACK_SIZE
	.align		4
.L_3:
        /*000c*/ 	.byte	0x04, 0x12
        /*000e*/ 	.short	(.L_5 - .L_4)
	.align		4
.L_4:
        /*0010*/ 	.word	index@(triton_poi_fused__native_batch_norm_legit_no_training_relu_44)
        /*0014*/ 	.word	0x00000000


	//----- nvinfo : EIATTR_FRAME_SIZE
	.align		4
.L_5:
        /*0018*/ 	.byte	0x04, 0x11
        /*001a*/ 	.short	(.L_7 - .L_6)
	.align		4
.L_6:
        /*001c*/ 	.word	index@(triton_poi_fused__native_batch_norm_legit_no_training_relu_44)
        /*0020*/ 	.word	0x00000000


	//----- nvinfo : EIATTR_MIN_STACK_SIZE
	.align		4
.L_7:
        /*0024*/ 	.byte	0x04, 0x12
        /*0026*/ 	.short	(.L_9 - .L_8)
	.align		4
.L_8:
        /*0028*/ 	.word	index@(triton_poi_fused__native_batch_norm_legit_no_training_relu_44)
        /*002c*/ 	.word	0x00000000
.L_9:


//--------------------- .nv.info.triton_poi_fused__native_batch_norm_legit_no_training_relu_44 --------------------------
	.section	.nv.info.triton_poi_fused__native_batch_norm_legit_no_training_relu_44,"",@"SHT_CUDA_INFO"
	.sectionflags	@""
	.align	4


	//----- nvinfo : EIATTR_CUDA_API_VERSION
	.align		4
        /*0000*/ 	.byte	0x04, 0x37
        /*0002*/ 	.short	(.L_11 - .L_10)
.L_10:
        /*0004*/ 	.word	0x0000007c


	//----- nvinfo : EIATTR_KPARAM_INFO
	.align		4
.L_11:
        /*0008*/ 	.byte	0x04, 0x17
        /*000a*/ 	.short	(.L_13 - .L_12)
.L_12:
        /*000c*/ 	.word	0x00000000
        /*0010*/ 	.short	0x0007
        /*0012*/ 	.short	0x0034
        /*0014*/ 	.byte	0x00, 0xf0, 0x11, 0x00


	//----- nvinfo : EIATTR_KPARAM_INFO
	.align		4
.L_13:
        /*0018*/ 	.byte	0x04, 0x17
        /*001a*/ 	.short	(.L_15 - .L_14)
.L_14:
        /*001c*/ 	.word	0x00000000
        /*0020*/ 	.short	0x0006
        /*0022*/ 	.short	0x0030
        /*0024*/ 	.byte	0x00, 0xf0, 0x11, 0x00


	//----- nvinfo : EIATTR_KPARAM_INFO
	.align		4
.L_15:
        /*0028*/ 	.byte	0x04, 0x17
        /*002a*/ 	.short	(.L_17 - .L_16)
.L_16:
        /*002c*/ 	.word	0x00000000
        /*0030*/ 	.short	0x0005
        /*0032*/ 	.short	0x0028
        /*0034*/ 	.byte	0x00, 0xf4, 0x21, 0x00


	//----- nvinfo : EIATTR_KPARAM_INFO
	.align		4
.L_17:
        /*0038*/ 	.byte	0x04, 0x17
        /*003a*/ 	.short	(.L_19 - .L_18)
.L_18:
        /*003c*/ 	.word	0x00000000
        /*0040*/ 	.short	0x0004
        /*0042*/ 	.short	0x0020
        /*0044*/ 	.byte	0x00, 0xf4, 0x21, 0x00


	//----- nvinfo : EIATTR_KPARAM_INFO
	.align		4
.L_19:
        /*0048*/ 	.byte	0x04, 0x17
        /*004a*/ 	.short	(.L_21 - .L_20)
.L_20:
        /*004c*/ 	.word	0x00000000
        /*0050*/ 	.short	0x0003
        /*0052*/ 	.short	0x0018
        /*0054*/ 	.byte	0x00, 0xf4, 0x21, 0x00


	//----- nvinfo : EIATTR_KPARAM_INFO
	.align		4
.L_21:
        /*0058*/ 	.byte	0x04, 0x17
        /*005a*/ 	.short	(.L_23 - .L_22)
.L_22:
        /*005c*/ 	.word	0x00000000
        /*0060*/ 	.short	0x0002
        /*0062*/ 	.short	0x0010
        /*0064*/ 	.byte	0x00, 0xf4, 0x21, 0x00


	//----- nvinfo : EIATTR_KPARAM_INFO
	.align		4
.L_23:
        /*0068*/ 	.byte	0x04, 0x17
        /*006a*/ 	.short	(.L_25 - .L_24)
.L_24:
        /*006c*/ 	.word	0x00000000
        /*0070*/ 	.short	0x0001
        /*0072*/ 	.short	0x0008
        /*0074*/ 	.byte	0x00, 0xf4, 0x21, 0x00


	//----- nvinfo : EIATTR_KPARAM_INFO
	.align		4
.L_25:
        /*0078*/ 	.byte	0x04, 0x17
        /*007a*/ 	.short	(.L_27 - .L_26)
.L_26:
        /*007c*/ 	.word	0x00000000
        /*0080*/ 	.short	0x0000
        /*0082*/ 	.short	0x0000
        /*0084*/ 	.byte	0x00, 0xf4, 0x21, 0x00


	//----- nvinfo : EIATTR_SPARSE_MMA_MASK
	.align		4
.L_27:
        /*0088*/ 	.byte	0x03, 0x50
        /*008a*/ 	.short	0x0000


	//----- nvinfo : EIATTR_MAXREG_COUNT
	.align		4
        /*008c*/ 	.byte	0x03, 0x1b
        /*008e*/ 	.short	0x00ff


	//----- nvinfo : EIATTR_EXIT_INSTR_OFFSETS
	.align		4
        /*0090*/ 	.byte	0x04, 0x1c
        /*0092*/ 	.short	(.L_29 - .L_28)


	//   ....[0]....
.L_28:
        /*0094*/ 	.word	0x00000bd0


	//   ....[1]....
        /*0098*/ 	.word	0x00000ca0


	//----- nvinfo : EIATTR_REQNTID
	.align		4
.L_29:
        /*009c*/ 	.byte	0x04, 0x10
        /*009e*/ 	.short	(.L_31 - .L_30)
.L_30:
        /*00a0*/ 	.word	0x00000080
        /*00a4*/ 	.word	0x00000001
        /*00a8*/ 	.word	0x00000001


	//----- nvinfo : EIATTR_CBANK_PARAM_SIZE
	.align		4
.L_31:
        /*00ac*/ 	.byte	0x03, 0x19
        /*00ae*/ 	.short	0x0038


	//----- nvinfo : EIATTR_PARAM_CBANK
	.align		4
        /*00b0*/ 	.byte	0x04, 0x0a
        /*00b2*/ 	.short	(.L_33 - .L_32)
	.align		4
.L_32:
        /*00b4*/ 	.word	index@(.nv.constant0.triton_poi_fused__native_batch_norm_legit_no_training_relu_44)
        /*00b8*/ 	.short	0x0210
        /*00ba*/ 	.short	0x0038


	//----- nvinfo : EIATTR_SW_WAR
	.align		4
.L_33:
        /*00bc*/ 	.byte	0x04, 0x36
        /*00be*/ 	.short	(.L_35 - .L_34)
.L_34:
        /*00c0*/ 	.word	0x00000008
.L_35:


//--------------------- .nv.callgraph             --------------------------
	.section	.nv.callgraph,"",@"SHT_CUDA_CALLGRAPH"
	.align	4
	.sectionentsize	8
	.align		4
        /*0000*/ 	.word	0x00000000
	.align		4
        /*0004*/ 	.word	0xffffffff
	.align		4
        /*0008*/ 	.word	0x00000000
	.align		4
        /*000c*/ 	.word	0xfffffffe
	.align		4
        /*0010*/ 	.word	0x00000000
	.align		4
        /*0014*/ 	.word	0xfffffffd
	.align		4
        /*0018*/ 	.word	0x00000000
	.align		4
        /*001c*/ 	.word	0xfffffffc


//--------------------- .nv.constant4             --------------------------
	.section	.nv.constant4,"a",@progbits
	.align	8
	.align		8
.nv.constant4:
        /*0000*/ 	.dword	_$_str
	.align		8
        /*0008*/ 	.dword	_$_str_$_2


//--------------------- .text.triton_poi_fused__native_batch_norm_legit_no_training_relu_44 --------------------------
	.section	.text.triton_poi_fused__native_batch_norm_legit_no_training_relu_44,"ax",@progbits
	.sectionflags	@"SHF_BARRIERS=1"
	.align	128
        .global         triton_poi_fused__native_batch_norm_legit_no_training_relu_44
        .type           triton_poi_fused__native_batch_norm_legit_no_training_relu_44,@function
        .size           triton_poi_fused__native_batch_norm_legit_no_training_relu_44,(.L_x_1 - triton_poi_fused__native_batch_norm_legit_no_training_relu_44)
        .other          triton_poi_fused__native_batch_norm_legit_no_training_relu_44,@"STO_CUDA_ENTRY STV_DEFAULT"
triton_poi_fused__native_batch_norm_legit_no_training_relu_44:
.text.triton_poi_fused__native_batch_norm_legit_no_training_relu_44:
[----:B------:R-:W0:Y:S01]  /*0000*/  LDC R1, c[0x0][0x28] ;  /* 0x00000a00ff017b82 */ /* 0x000e220000000800 */
[----:B------:R-:W1:Y:S07]  /*0010*/  S2R R2, SR_CTAID.Y ;  /* 0x0000000000027919 */ /* 0x000e6e0000002600 */
[----:B------:R-:W2:Y:S01]  /*0020*/  LDC.64 R8, c[0x0][0x220] ;  /* 0x00008800ff087b82 */ /* 0x000ea20000000a00 */
[----:B------:R-:W-:Y:S01]  /*0030*/  CS2R R6, SRZ ;  /* 0x0000000000067805 */ /* 0x000fe2000001ff00 */
[----:B------:R-:W-:Y:S01]  /*0040*/  ULDC.64 UR6, c[0x0][0x208] ;  /* 0x0000820000067ab9 */ /* 0x000fe20000000a00 */
[----:B------:R-:W3:Y:S01]  /*0050*/  S2R R10, SR_TID.X ;  /* 0x00000000000a7919 */ /* 0x000ee20000002100 */
[----:B------:R-:W4:Y:S04]  /*0060*/  S2R R11, SR_CTAID.X ;  /* 0x00000000000b7919 */ /* 0x000f280000002500 */
[----:B------:R-:W5:Y:S08]  /*0070*/  LDC.64 R24, c[0x0][0x210] ;  /* 0x00008400ff187b82 */ /* 0x000f700000000a00 */
[----:B------:R-:W4:Y:S01]  /*0080*/  LDC.64 R26, c[0x0][0x218] ;  /* 0x00008600ff1a7b82 */ /* 0x000f220000000a00 */
[----:B-1----:R-:W-:-:S02]  /*0090*/  IMAD.SHL.U32 R2, R2, 0x20, RZ ;  /* 0x0000002002027824 */ /* 0x002fc400078e00ff */
[----:B---3--:R-:W-:-:S05]  /*00a0*/  IMAD.SHL.U32 R3, R10, 0x4, RZ ;  /* 0x000000040a037824 */ /* 0x008fca00078e00ff */
[----:B------:R-:W-:-:S04]  /*00b0*/  LOP3.LUT R20, R2, 0x1c, R3, 0xf8, !PT ;  /* 0x0000001c02147812 */ /* 0x000fc800078ef803 */
[C---:B------:R-:W-:Y:S01]  /*00c0*/  ISETP.GE.AND P0, PT, R20.reuse, 0x300, PT ;  /* 0x000003001400780c */ /* 0x040fe20003f06270 */
[----:B------:R-:W-:-:S05]  /*00d0*/  IMAD.HI R0, R20, 0x2aaaaaab, RZ ;  /* 0x2aaaaaab14007827 */ /* 0x000fca00078e02ff */
[----:B------:R-:W-:-:S04]  /*00e0*/  SHF.R.U32.HI R5, RZ, 0x1f, R0 ;  /* 0x0000001fff057819 */ /* 0x000fc80000011600 */
[----:B------:R-:W-:Y:S02]  /*00f0*/  LEA.HI.SX32 R13, R0, R5, 0x1b ;  /* 0x00000005000d7211 */ /* 0x000fe400078fdaff */
[----:B------:R-:W-:-:S03]  /*0100*/  CS2R R4, SRZ ;  /* 0x0000000000047805 */ /* 0x000fc6000001ff00 */
[----:B------:R-:W-:-:S04]  /*0110*/  IMAD R20, R13, -0xc0, R20 ;  /* 0xffffff400d147824 */ /* 0x000fc800078e0214 */
[----:B--2---:R-:W-:-:S05]  /*0120*/  IMAD.WIDE R8, R20, 0x4, R8 ;  /* 0x0000000414087825 */ /* 0x004fca00078e0208 */
[----:B------:R1:W2:Y:S01]  /*0130*/  @!P0 LDG.E.EL.128 R4, desc[UR6][R8.64] ;  /* 0x0000000608048981 */ /* 0x0002a2000c2e1d00 */
[----:B------:R-:W-:Y:S01]  /*0140*/  SHF.R.U32.HI R21, RZ, 0x3, R10 ;  /* 0x00000003ff157819 */ /* 0x000fe2000001160a */
[----:B----4-:R-:W-:Y:S01]  /*0150*/  IMAD.SHL.U32 R0, R11, 0x20, RZ ;  /* 0x000000200b007824 */ /* 0x010fe200078e00ff */
[----:B------:R-:W-:Y:S01]  /*0160*/  CS2R R14, SRZ ;  /* 0x00000000000e7805 */ /* 0x000fe2000001ff00 */
[----:B------:R-:W-:Y:S01]  /*0170*/  IMAD R13, R13, 0x9300, R20 ;  /* 0x000093000d0d7824 */ /* 0x000fe200078e0214 */
[----:B------:R-:W-:Y:S02]  /*0180*/  SGXT.U32 R21, R21, 0x4 ;  /* 0x000000041515781a */ /* 0x000fe40000000000 */
[----:B------:R-:W-:Y:S01]  /*0190*/  CS2R R18, SRZ ;  /* 0x0000000000127805 */ /* 0x000fe2000001ff00 */
[----:B0-----:R-:W-:Y:S01]  /*01a0*/  IMAD.WIDE R26, R20, 0x4, R26 ;  /* 0x00000004141a7825 */ /* 0x001fe200078e021a */
[----:B------:R-:W-:Y:S02]  /*01b0*/  LOP3.LUT R10, R0, R21, RZ, 0xfc, !PT ;  /* 0x00000015000a7212 */ /* 0x000fe400078efcff */
[----:B-1----:R-:W-:-:S02]  /*01c0*/  CS2R R8, SRZ ;  /* 0x0000000000087805 */ /* 0x002fc4000001ff00 */
[----:B------:R-:W-:Y:S02]  /*01d0*/  LOP3.LUT R11, R0, 0x10, R21, 0xfe, !PT ;  /* 0x00000010000b7812 */ /* 0x000fe400078efe15 */
[C---:B------:R-:W-:Y:S01]  /*01e0*/  ISETP.LT.AND P1, PT, R10.reuse, 0xc4, !P0 ;  /* 0x000000c40a00780c */ /* 0x040fe20004721270 */
[--C-:B------:R-:W-:Y:S01]  /*01f0*/  IMAD R23, R10, 0xc0, R13.reuse ;  /* 0x000000c00a177824 */ /* 0x100fe200078e020d */
[C---:B------:R-:W-:Y:S01]  /*0200*/  ISETP.LT.AND P2, PT, R11.reuse, 0xc4, !P0 ;  /* 0x000000c40b00780c */ /* 0x040fe20004741270 */
[----:B------:R-:W-:Y:S01]  /*0210*/  IMAD R17, R11, 0xc0, R13 ;  /* 0x000000c00b117824 */ /* 0x000fe200078e020d */
[----:B------:R-:W-:Y:S01]  /*0220*/  CS2R R10, SRZ ;  /* 0x00000000000a7805 */ /* 0x000fe2000001ff00 */
[----:B-----5:R-:W-:Y:S01]  /*0230*/  IMAD.WIDE R22, R23, 0x4, R24 ;  /* 0x0000000417167825 */ /* 0x020fe200078e0218 */
[----:B------:R-:W-:-:S03]  /*0240*/  CS2R R12, SRZ ;  /* 0x00000000000c7805 */ /* 0x000fc6000001ff00 */
[----:B------:R-:W-:Y:S01]  /*0250*/  IMAD.WIDE R24, R17, 0x4, R24 ;  /* 0x0000000411187825 */ /* 0x000fe200078e0218 */
[----:B------:R-:W-:Y:S02]  /*0260*/  CS2R R16, SRZ ;  /* 0x0000000000107805 */ /* 0x000fe4000001ff00 */
[----:B------:R0:W3:Y:S04]  /*0270*/  @!P0 LDG.E.EL.128 R12, desc[UR6][R26.64] ;  /* 0x000000061a0c8981 */ /* 0x0000e8000c2e1d00 */
[----:B------:R1:W3:Y:S04]  /*0280*/  @P1 LDG.E.EL.128 R8, desc[UR6][R22.64] ;  /* 0x0000000616081981 */ /* 0x0002e8000c2e1d00 */
[----:B------:R4:W5:Y:S01]  /*0290*/  @P2 LDG.E.EL.128 R16, desc[UR6][R24.64] ;  /* 0x0000000618102981 */ /* 0x000962000c2e1d00 */
[----:B0-----:R-:W0:Y:S01]  /*02a0*/  LDC.64 R26, c[0x0][0x228] ;  /* 0x00008a00ff1a7b82 */ /* 0x001e220000000a00 */
[----:B--2---:R-:W-:-:S04]  /*02b0*/  FADD R4, R4, 0.0010000000474974513054 ;  /* 0x3a83126f04047421 */ /* 0x004fc80000000000 */
[----:B------:R-:W2:Y:S01]  /*02c0*/  MUFU.SQRT R28, R4 ;  /* 0x00000004001c7308 */ /* 0x000ea20000002000 */
[----:B-1----:R-:W-:Y:S01]  /*02d0*/  FADD R23, R7, 0.0010000000474974513054 ;  /* 0x3a83126f07177421 */ /* 0x002fe20000000000 */
[----:B------:R-:W-:Y:S01]  /*02e0*/  FADD R6, R6, 0.0010000000474974513054 ;  /* 0x3a83126f06067421 */ /* 0x000fe20000000000 */
[----:B------:R-:W-:-:S05]  /*02f0*/  FADD R5, R5, 0.0010000000474974513054 ;  /* 0x3a83126f05057421 */ /* 0x000fca0000000000 */
[----:B----4-:R-:W1:Y:S01]  /*0300*/  MUFU.SQRT R24, R6 ;  /* 0x0000000600187308 */ /* 0x010e620000002000 */
[----:B--2---:R-:W-:-:S07]  /*0310*/  FSETP.GT.AND P6, PT, R28, 8.50705917302346158658e+37, PT ;  /* 0x7e8000001c00780b */ /* 0x004fce0003fc4000 */
[----:B------:R-:W2:Y:S01]  /*0320*/  MUFU.SQRT R23, R23 ;  /* 0x0000001700177308 */ /* 0x000ea20000002000 */
[----:B------:R-:W-:Y:S01]  /*0330*/  FSETP.GEU.AND P1, PT, R28, 1.175494350822287508e-38, PT ;  /* 0x008000001c00780b */ /* 0x000fe20003f2e000 */
[----:B------:R-:W-:-:S06]  /*0340*/  IMAD.MOV.U32 R7, RZ, RZ, 0x3e800000 ;  /* 0x3e800000ff077424 */ /* 0x000fcc00078e00ff */
[----:B------:R4:W0:Y:S01]  /*0350*/  MUFU.SQRT R29, R5 ;  /* 0x00000005001d7308 */ /* 0x0008220000002000 */
[----:B-1----:R-:W-:Y:S01]  /*0360*/  FSETP.GT.AND P4, PT, R24, 8.50705917302346158658e+37, PT ;  /* 0x7e8000001800780b */ /* 0x002fe20003f84000 */
[----:B------:R-:W-:Y:S01]  /*0370*/  @P6 FMUL R28, R28, 0.25 ;  /* 0x3e8000001c1c6820 */ /* 0x000fe20000400000 */
[----:B----4-:R-:W-:Y:S02]  /*0380*/  FSEL R5, R7, 1, P6 ;  /* 0x3f80000007057808 */ /* 0x010fe40003000000 */
[----:B--2---:R-:W-:Y:S01]  /*0390*/  FSETP.GT.AND P6, PT, R23, 8.50705917302346158658e+37, PT ;  /* 0x7e8000001700780b */ /* 0x004fe20003fc4000 */
[----:B------:R-:W-:Y:S01]  /*03a0*/  @!P1 FMUL R28, R28, 16777216 ;  /* 0x4b8000001c1c9820 */ /* 0x000fe20000400000 */
[----:B------:R-:W-:Y:S01]  /*03b0*/  FSETP.GEU.AND P5, PT, R24, 1.175494350822287508e-38, PT ;  /* 0x008000001800780b */ /* 0x000fe20003fae000 */
[----:B------:R-:W-:Y:S01]  /*03c0*/  @!P1 FMUL R5, R5, 16777216 ;  /* 0x4b80000005059820 */ /* 0x000fe20000400000 */
[----:B0-----:R-:W-:Y:S02]  /*03d0*/  FSETP.GT.AND P2, PT, R29, 8.50705917302346158658e+37, PT ;  /* 0x7e8000001d00780b */ /* 0x001fe40003f44000 */
[----:B------:R-:W-:-:S02]  /*03e0*/  FSETP.GEU.AND P1, PT, R23, 1.175494350822287508e-38, PT ;  /* 0x008000001700780b */ /* 0x000fc40003f2e000 */
[----:B------:R-:W-:Y:S01]  /*03f0*/  FSETP.GEU.AND P3, PT, R29, 1.175494350822287508e-38, PT ;  /* 0x008000001d00780b */ /* 0x000fe20003f6e000 */
[C---:B---3--:R-:W-:Y:S01]  /*0400*/  FADD R22, -R12.reuse, R8 ;  /* 0x000000080c167221 */ /* 0x048fe20000000100 */
[----:B-----5:R-:W-:Y:S01]  /*0410*/  FADD R16, -R12, R16 ;  /* 0x000000100c107221 */ /* 0x020fe20000000100 */
[----:B------:R-:W-:Y:S01]  /*0420*/  @P4 FMUL R24, R24, 0.25 ;  /* 0x3e80000018184820 */ /* 0x000fe20000400000 */
[----:B------:R-:W-:Y:S01]  /*0430*/  FADD R12, -R13, R9 ;  /* 0x000000090d0c7221 */ /* 0x000fe20000000100 */
[----:B------:R-:W-:Y:S01]  /*0440*/  @P6 FMUL R23, R23, 0.25 ;  /* 0x3e80000017176820 */ /* 0x000fe20000400000 */
[----:B------:R-:W0:Y:S01]  /*0450*/  LDC.64 R8, c[0x0][0x230] ;  /* 0x00008c00ff087b82 */ /* 0x000e220000000a00 */
[----:B------:R-:W-:Y:S02]  /*0460*/  @!P5 FMUL R24, R24, 16777216 ;  /* 0x4b8000001818d820 */ /* 0x000fe40000400000 */
[----:B------:R-:W-:Y:S02]  /*0470*/  @P2 FMUL R29, R29, 0.25 ;  /* 0x3e8000001d1d2820 */ /* 0x000fe40000400000 */
[----:B------:R-:W-:-:S02]  /*0480*/  @!P1 FMUL R23, R23, 16777216 ;  /* 0x4b80000017179820 */ /* 0x000fc40000400000 */
[----:B------:R-:W-:Y:S01]  /*0490*/  @!P3 FMUL R29, R29, 16777216 ;  /* 0x4b8000001d1db820 */ /* 0x000fe20000400000 */
[----:B------:R-:W1:Y:S01]  /*04a0*/  MUFU.RCP R6, R28 ;  /* 0x0000001c00067308 */ /* 0x000e620000001000 */
[----:B------:R-:W-:Y:S01]  /*04b0*/  FADD R17, -R13, R17 ;  /* 0x000000110d117221 */ /* 0x000fe20000000100 */
[C---:B------:R-:W-:Y:S01]  /*04c0*/  FADD R13, -R14.reuse, R10 ;  /* 0x0000000a0e0d7221 */ /* 0x040fe20000000100 */
[----:B------:R-:W-:-:S05]  /*04d0*/  FADD R18, -R14, R18 ;  /* 0x000000120e127221 */ /* 0x000fca0000000100 */
[----:B------:R2:W3:Y:S01]  /*04e0*/  MUFU.RCP R4, R29 ;  /* 0x0000001d00047308 */ /* 0x0004e20000001000 */
[----:B------:R-:W-:Y:S01]  /*04f0*/  FADD R14, -R15, R11 ;  /* 0x0000000b0f0e7221 */ /* 0x000fe20000000100 */
[----:B------:R-:W-:-:S06]  /*0500*/  FSEL R25, R7, 1, P2 ;  /* 0x3f80000007197808 */ /* 0x000fcc0001000000 */
[----:B------:R-:W4:Y:S01]  /*0510*/  MUFU.RCP R24, R24 ;  /* 0x0000001800187308 */ /* 0x000f220000001000 */
[----:B------:R-:W-:-:S07]  /*0520*/  FSEL R11, R7, 1, P4 ;  /* 0x3f800000070b7808 */ /* 0x000fce0002000000 */
[----:B------:R-:W5:Y:S01]  /*0530*/  MUFU.RCP R23, R23 ;  /* 0x0000001700177308 */ /* 0x000f620000001000 */
[----:B------:R-:W-:Y:S01]  /*0540*/  FSEL R10, R7, 1, P6 ;  /* 0x3f800000070a7808 */ /* 0x000fe20003000000 */
[----:B------:R-:W-:Y:S01]  /*0550*/  @!P3 FMUL R25, R25, 16777216 ;  /* 0x4b8000001919b820 */ /* 0x000fe20000400000 */
[----:B------:R-:W-:-:S03]  /*0560*/  @!P5 FMUL R11, R11, 16777216 ;  /* 0x4b8000000b0bd820 */ /* 0x000fc60000400000 */
[----:B------:R-:W-:Y:S01]  /*0570*/  @!P1 FMUL R10, R10, 16777216 ;  /* 0x4b8000000a0a9820 */ /* 0x000fe20000400000 */
[----:B------:R-:W-:Y:S01]  /*0580*/  FADD R19, -R15, R19 ;  /* 0x000000130f137221 */ /* 0x000fe20000000100 */
[----:B--2---:R-:W-:-:S04]  /*0590*/  IMAD.WIDE R28, R20, 0x4, R26 ;  /* 0x00000004141c7825 */ /* 0x004fc800078e021a */
[----:B-1----:R-:W-:Y:S01]  /*05a0*/  FMUL R15, R6, R5 ;  /* 0x00000005060f7220 */ /* 0x002fe20000400000 */
[----:B---3--:R-:W-:Y:S01]  /*05b0*/  FMUL R25, R4, R25 ;  /* 0x0000001904197220 */ /* 0x008fe20000400000 */
[----:B----4-:R-:W-:Y:S01]  /*05c0*/  FMUL R24, R24, R11 ;  /* 0x0000000b18187220 */ /* 0x010fe20000400000 */
[----:B0-----:R-:W-:Y:S01]  /*05d0*/  IMAD.WIDE R26, R20, 0x4, R8 ;  /* 0x00000004141a7825 */ /* 0x001fe200078e0208 */
[----:B------:R-:W-:Y:S02]  /*05e0*/  CS2R R4, SRZ ;  /* 0x0000000000047805 */ /* 0x000fe4000001ff00 */
[----:B------:R-:W-:Y:S01]  /*05f0*/  CS2R R6, SRZ ;  /* 0x0000000000067805 */ /* 0x000fe2000001ff00 */
[----:B-----5:R-:W-:Y:S01]  /*0600*/  FMUL R23, R23, R10 ;  /* 0x0000000a17177220 */ /* 0x020fe20000400000 */
[----:B------:R-:W-:Y:S02]  /*0610*/  CS2R R8, SRZ ;  /* 0x0000000000087805 */ /* 0x000fe4000001ff00 */
[----:B------:R-:W-:-:S02]  /*0620*/  CS2R R10, SRZ ;  /* 0x00000000000a7805 */ /* 0x000fc4000001ff00 */
[----:B------:R-:W2:Y:S04]  /*0630*/  @!P0 LDG.E.EL.128 R4, desc[UR6][R28.64] ;  /* 0x000000061c048981 */ /* 0x000ea8000c2e1d00 */
[----:B------:R0:W2:Y:S01]  /*0640*/  @!P0 LDG.E.EL.128 R8, desc[UR6][R26.64] ;  /* 0x000000061a088981 */ /* 0x0000a2000c2e1d00 */
[----:B------:R-:W0:Y:S01]  /*0650*/  S2R R20, SR_TID.X ;  /* 0x0000000000147919 */ /* 0x000e220000002100 */
[----:B------:R-:W1:Y:S01]  /*0660*/  S2UR UR5, SR_CgaCtaId ;  /* 0x00000000000579c3 */ /* 0x000e620000008800 */
[C---:B------:R-:W-:Y:S01]  /*0670*/  FMUL R17, R25.reuse, R17 ;  /* 0x0000001119117220 */ /* 0x040fe20000400000 */
[----:B------:R-:W-:Y:S01]  /*0680*/  FMUL R12, R25, R12 ;  /* 0x0000000c190c7220 */ /* 0x000fe20000400000 */
[C---:B------:R-:W-:Y:S01]  /*0690*/  FMUL R25, R15.reuse, R16 ;  /* 0x000000100f197220 */ /* 0x040fe20000400000 */
[----:B------:R-:W-:Y:S01]  /*06a0*/  UMOV UR4, 0x400 ;  /* 0x0000040000047882 */ /* 0x000fe20000000000 */
[----:B------:R-:W-:Y:S01]  /*06b0*/  FMUL R15, R15, R22 ;  /* 0x000000160f0f7220 */ /* 0x000fe20000400000 */
[----:B------:R-:W-:Y:S01]  /*06c0*/  FMUL R13, R24, R13 ;  /* 0x0000000d180d7220 */ /* 0x000fe20000400000 */
[----:B------:R-:W-:Y:S01]  /*06d0*/  FMUL R14, R23, R14 ;  /* 0x0000000e170e7220 */ /* 0x000fe20000400000 */
[----:B-1----:R-:W-:Y:S01]  /*06e0*/  UPRMT UR4, UR5, 0x654, UR4 ;  /* 0x0000065405047896 */ /* 0x002fe20008000004 */
[----:B0-----:R-:W-:-:S04]  /*06f0*/  SHF.L.U32 R26, R20, 0x7, RZ ;  /* 0x00000007141a7819 */ /* 0x001fc800000006ff */
[----:B------:R-:W-:-:S04]  /*0700*/  LOP3.LUT R16, R26, 0x380, RZ, 0xc0, !PT ;  /* 0x000003801a107812 */ /* 0x000fc800078ec0ff */
[C---:B------:R-:W-:Y:S02]  /*0710*/  LOP3.LUT R22, R16.reuse, 0x20, RZ, 0xfc, !PT ;  /* 0x0000002010167812 */ /* 0x040fe400078efcff */
[C---:B------:R-:W-:Y:S02]  /*0720*/  LOP3.LUT R26, R16.reuse, 0x40, RZ, 0xfc, !PT ;  /* 0x00000040101a7812 */ /* 0x040fe400078efcff */
[----:B------:R-:W-:Y:S02]  /*0730*/  LOP3.LUT R27, R16, 0x60, RZ, 0xfc, !PT ;  /* 0x00000060101b7812 */ /* 0x000fe400078efcff */
[----:B------:R-:W-:-:S04]  /*0740*/  SHF.R.U32.HI R20, RZ, 0x1, R20 ;  /* 0x00000001ff147819 */ /* 0x000fc80000011614 */
[----:B------:R-:W-:Y:S02]  /*0750*/  LOP3.LUT R20, R20, 0x3c, RZ, 0xc0, !PT ;  /* 0x0000003c14147812 */ /* 0x000fe400078ec0ff */
[----:B------:R-:W-:Y:S01]  /*0760*/  LOP3.LUT R0, R0, 0x1c, R3, 0xf8, !PT ;  /* 0x0000001c00007812 */ /* 0x000fe200078ef803 */
[-CC-:B--2---:R-:W-:Y:S01]  /*0770*/  FFMA R15, R15, R4.reuse, R8.reuse ;  /* 0x000000040f0f7223 */ /* 0x184fe20000000008 */
[----:B------:R-:W-:Y:S01]  /*0780*/  FFMA R4, R25, R4, R8 ;  /* 0x0000000419047223 */ /* 0x000fe20000000008 */
[C---:B------:R-:W-:Y:S02]  /*0790*/  LOP3.LUT R25, R16.reuse, R21, RZ, 0xfc, !PT ;  /* 0x0000001510197212 */ /* 0x040fe400078efcff */
[----:B------:R-:W-:Y:S01]  /*07a0*/  LEA.HI R8, R16, UR4, RZ, 0x1d ;  /* 0x0000000410087c11 */ /* 0x000fe2000f8fe8ff */
[----:B------:R-:W-:Y:S01]  /*07b0*/  FFMA R12, R12, R5, R9 ;  /* 0x000000050c0c7223 */ /* 0x000fe20000000009 */
[----:B------:R-:W-:Y:S01]  /*07c0*/  LEA.HI R16, R22, UR4, RZ, 0x1d ;  /* 0x0000000416107c11 */ /* 0x000fe2000f8fe8ff */
[--C-:B------:R-:W-:Y:S01]  /*07d0*/  FFMA R13, R13, R6, R10.reuse ;  /* 0x000000060d0d7223 */ /* 0x100fe2000000000a */
[----:B------:R-:W-:Y:S01]  /*07e0*/  LEA.HI R22, R26, UR4, RZ, 0x1d ;  /* 0x000000041a167c11 */ /* 0x000fe2000f8fe8ff */
[----:B------:R-:W-:Y:S01]  /*07f0*/  FFMA R14, R14, R7, R11 ;  /* 0x000000070e0e7223 */ /* 0x000fe2000000000b */
[----:B------:R-:W-:Y:S01]  /*0800*/  LEA.HI R26, R27, UR4, RZ, 0x1d ;  /* 0x000000041b1a7c11 */ /* 0x000fe2000f8fe8ff */
[----:B------:R-:W-:Y:S01]  /*0810*/  FMUL R27, R24, R18 ;  /* 0x00000012181b7220 */ /* 0x000fe20000400000 */
[----:B------:R-:W-:Y:S01]  /*0820*/  FMUL R18, R23, R19 ;  /* 0x0000001317127220 */ /* 0x000fe20000400000 */
[----:B------:R-:W-:Y:S01]  /*0830*/  FSETP.GEU.AND P3, PT, R15, RZ, PT ;  /* 0x000000ff0f00720b */ /* 0x000fe20003f6e000 */
[----:B------:R-:W-:Y:S01]  /*0840*/  FFMA R17, R17, R5, R9 ;  /* 0x0000000511117223 */ /* 0x000fe20000000009 */
[----:B------:R-:W-:Y:S01]  /*0850*/  FSETP.GEU.AND P2, PT, R12, RZ, PT ;  /* 0x000000ff0c00720b */ /* 0x000fe20003f4e000 */
[----:B------:R-:W-:Y:S01]  /*0860*/  FFMA R27, R27, R6, R10 ;  /* 0x000000061b1b7223 */ /* 0x000fe2000000000a */
[----:B------:R-:W-:Y:S01]  /*0870*/  FSETP.GEU.AND P1, PT, R13, RZ, PT ;  /* 0x000000ff0d00720b */ /* 0x000fe20003f2e000 */
[----:B------:R-:W-:Y:S01]  /*0880*/  FFMA R18, R18, R7, R11 ;  /* 0x0000000712127223 */ /* 0x000fe2000000000b */
[----:B------:R-:W-:Y:S01]  /*0890*/  FSETP.GEU.AND P0, PT, R14, RZ, PT ;  /* 0x000000ff0e00720b */ /* 0x000fe20003f0e000 */
[----:B------:R-:W-:Y:S01]  /*08a0*/  IMAD R8, R25, 0x4, R8 ;  /* 0x0000000419087824 */ /* 0x000fe200078e0208 */
[----:B------:R-:W-:Y:S01]  /*08b0*/  FSEL R15, R15, RZ, P3 ;  /* 0x000000ff0f0f7208 */ /* 0x000fe20001800000 */
[----:B------:R-:W-:Y:S01]  /*08c0*/  IMAD R16, R25, 0x4, R16 ;  /* 0x0000000419107824 */ /* 0x000fe200078e0210 */
[----:B------:R-:W-:-:S02]  /*08d0*/  FSEL R5, R12, RZ, P2 ;  /* 0x000000ff0c057208 */ /* 0x000fc40001000000 */
[----:B------:R-:W-:Y:S01]  /*08e0*/  FSETP.GEU.AND P3, PT, R4, RZ, PT ;  /* 0x000000ff0400720b */ /* 0x000fe20003f6e000 */
[----:B------:R-:W-:Y:S01]  /*08f0*/  IMAD R22, R25, 0x4, R22 ;  /* 0x0000000419167824 */ /* 0x000fe200078e0216 */
[----:B------:R-:W-:Y:S02]  /*0900*/  FSEL R13, R13, RZ, P1 ;  /* 0x000000ff0d0d7208 */ /* 0x000fe40000800000 */
[----:B------:R-:W-:Y:S02]  /*0910*/  FSETP.GEU.AND P2, PT, R17, RZ, PT ;  /* 0x000000ff1100720b */ /* 0x000fe40003f4e000 */
[----:B------:R-:W-:Y:S02]  /*0920*/  FSEL R14, R14, RZ, P0 ;  /* 0x000000ff0e0e7208 */ /* 0x000fe40000000000 */
[----:B------:R-:W-:Y:S02]  /*0930*/  FSETP.GEU.AND P1, PT, R27, RZ, PT ;  /* 0x000000ff1b00720b */ /* 0x000fe40003f2e000 */
[----:B------:R-:W-:-:S02]  /*0940*/  LEA R25, R25, R26, 0x2 ;  /* 0x0000001a19197211 */ /* 0x000fc400078e10ff */
[----:B------:R-:W-:Y:S01]  /*0950*/  FSETP.GEU.AND P0, PT, R18, RZ, PT ;  /* 0x000000ff1200720b */ /* 0x000fe20003f0e000 */
[----:B------:R-:W-:Y:S01]  /*0960*/  STS [R8], R15 ;  /* 0x0000000f08007388 */ /* 0x000fe20000000800 */
[----:B------:R-:W-:Y:S02]  /*0970*/  FSEL R9, R4, RZ, P3 ;  /* 0x000000ff04097208 */ /* 0x000fe40001800000 */
[----:B------:R-:W-:Y:S01]  /*0980*/  FSEL R17, R17, RZ, P2 ;  /* 0x000000ff11117208 */ /* 0x000fe20001000000 */
[----:B------:R-:W-:Y:S01]  /*0990*/  STS [R16+0x80], R5 ;  /* 0x0000800510007388 */ /* 0x000fe20000000800 */
[----:B------:R-:W-:Y:S02]  /*09a0*/  FSEL R27, R27, RZ, P1 ;  /* 0x000000ff1b1b7208 */ /* 0x000fe40000800000 */
[----:B------:R-:W-:Y:S01]  /*09b0*/  FSEL R18, R18, RZ, P0 ;  /* 0x000000ff12127208 */ /* 0x000fe20000000000 */
[----:B------:R-:W-:Y:S04]  /*09c0*/  STS [R22+0x100], R13 ;  /* 0x0001000d16007388 */ /* 0x000fe80000000800 */
[----:B------:R-:W-:Y:S04]  /*09d0*/  STS [R25+0x180], R14 ;  /* 0x0001800e19007388 */ /* 0x000fe80000000800 */
[----:B------:R0:W-:Y:S04]  /*09e0*/  STS [R8+0x40], R9 ;  /* 0x0000400908007388 */ /* 0x0001e80000000800 */
[----:B------:R-:W-:Y:S04]  /*09f0*/  STS [R16+0xc0], R17 ;  /* 0x0000c01110007388 */ /* 0x000fe80000000800 */
[----:B------:R-:W-:Y:S01]  /*0a00*/  STS [R22+0x140], R27 ;  /* 0x0001401b16007388 */ /* 0x000fe20000000800 */
[----:B------:R-:W-:Y:S01]  /*0a10*/  LOP3.LUT R10, R3, 0x1fc, RZ, 0xc0, !PT ;  /* 0x000001fc030a7812 */ /* 0x000fe200078ec0ff */
[----:B------:R-:W-:Y:S01]  /*0a20*/  VIADD R7, R20, UR4 ;  /* 0x0000000414077c36 */ /* 0x000fe20008000000 */
[----:B------:R-:W-:Y:S01]  /*0a30*/  LOP3.LUT R11, R2, R21, RZ, 0xfc, !PT ;  /* 0x00000015020b7212 */ /* 0x000fe200078efcff */
[----:B------:R-:W-:Y:S01]  /*0a40*/  STS [R25+0x1c0], R18 ;  /* 0x0001c01219007388 */ /* 0x000fe20000000800 */
[----:B0-----:R-:W0:Y:S01]  /*0a50*/  LDC.64 R8, c[0x0][0x238] ;  /* 0x00008e00ff087b82 */ /* 0x001e220000000a00 */
[----:B------:R-:W-:-:S07]  /*0a60*/  IMAD R14, R10, 0x4, R7 ;  /* 0x000000040a0e7824 */ /* 0x000fce00078e0207 */
[----:B------:R-:W-:Y:S01]  /*0a70*/  BAR.SYNC.DEFER_BLOCKING 0x0 ;  /* 0x0000000000007b1d */ /* 0x000fe20000010000 */
[----:B------:R-:W-:-:S05]  /*0a80*/  IMAD.HI R12, R11, 0x2aaaaaab, RZ ;  /* 0x2aaaaaab0b0c7827 */ /* 0x000fca00078e02ff */
[----:B------:R-:W-:Y:S01]  /*0a90*/  SHF.R.U32.HI R13, RZ, 0x1f, R12 ;  /* 0x0000001fff0d7819 */ /* 0x000fe2000001160c */
[----:B------:R-:W-:Y:S04]  /*0aa0*/  LDS R4, [R14] ;  /* 0x000000000e047984 */ /* 0x000fe80000000800 */
[----:B------:R-:W-:Y:S04]  /*0ab0*/  LDS R5, [R14+0x4] ;  /* 0x000004000e057984 */ /* 0x000fe80000000800 */
[----:B------:R-:W-:Y:S04]  /*0ac0*/  LDS R6, [R14+0x8] ;  /* 0x000008000e067984 */ /* 0x000fe80000000800 */
[----:B------:R-:W1:Y:S01]  /*0ad0*/  LDS R7, [R14+0xc] ;  /* 0x00000c000e077984 */ /* 0x000e620000000800 */
[----:B------:R-:W-:-:S02]  /*0ae0*/  LEA.HI.SX32 R12, R12, R13, 0x1b ;  /* 0x0000000d0c0c7211 */ /* 0x000fc400078fdaff */
[----:B------:R-:W-:Y:S02]  /*0af0*/  ISETP.GE.AND P0, PT, R0, 0xc4, PT ;  /* 0x000000c40000780c */ /* 0x000fe40003f06270 */
[----:B------:R-:W-:Y:S01]  /*0b00*/  LOP3.LUT R21, R2, 0x10, R21, 0xfe, !PT ;  /* 0x0000001002157812 */ /* 0x000fe200078efe15 */
[----:B------:R-:W-:Y:S01]  /*0b10*/  IMAD R3, R12, -0xc0, R11 ;  /* 0xffffff400c037824 */ /* 0x000fe200078e020b */
[----:B------:R-:W-:Y:S02]  /*0b20*/  LOP3.LUT R13, R10, 0x200, RZ, 0xfc, !PT ;  /* 0x000002000a0d7812 */ /* 0x000fe400078efcff */
[----:B------:R-:W-:Y:S01]  /*0b30*/  ISETP.LT.AND P1, PT, R11, 0x300, !P0 ;  /* 0x000003000b00780c */ /* 0x000fe20004721270 */
[----:B------:R-:W-:Y:S01]  /*0b40*/  IMAD R3, R3, 0xc4, R0 ;  /* 0x000000c403037824 */ /* 0x000fe200078e0200 */
[----:B------:R-:W-:Y:S02]  /*0b50*/  ISETP.LT.AND P0, PT, R21, 0x300, !P0 ;  /* 0x000003001500780c */ /* 0x000fe40004701270 */
[----:B------:R-:W-:Y:S01]  /*0b60*/  SHF.R.U32.HI R13, RZ, 0x3, R13 ;  /* 0x00000003ff0d7819 */ /* 0x000fe2000001160d */
[----:B------:R-:W-:-:S03]  /*0b70*/  IMAD R3, R12, 0x3d400, R3 ;  /* 0x0003d4000c037824 */ /* 0x000fc600078e0203 */
[----:B------:R-:W-:Y:S01]  /*0b80*/  LOP3.LUT R13, R13, 0x7c, RZ, 0xc0, !PT ;  /* 0x0000007c0d0d7812 */ /* 0x000fe200078ec0ff */
[----:B0-----:R-:W-:-:S03]  /*0b90*/  IMAD.WIDE R2, R3, 0x4, R8 ;  /* 0x0000000403027825 */ /* 0x001fc600078e0208 */
[----:B------:R-:W-:-:S05]  /*0ba0*/  IADD3 R13, R13, UR4, RZ ;  /* 0x000000040d0d7c10 */ /* 0x000fca000fffe0ff */
[----:B------:R-:W-:Y:S01]  /*0bb0*/  IMAD R13, R10, 0x4, R13 ;  /* 0x000000040a0d7824 */ /* 0x000fe200078e020d */
[----:B-1----:R0:W-:Y:S02]  /*0bc0*/  @P1 STG.E.128 desc[UR6][R2.64], R4 ;  /* 0x0000000402001986 */ /* 0x0021e4000c101d06 */
[----:B0-----:R-:W-:Y:S05]  /*0bd0*/  @!P0 EXIT ;  /* 0x000000000000894d */ /* 0x001fea0003800000 */
[----:B0-----:R-:W-:Y:S01]  /*0be0*/  LDS R4, [R13+0x800] ;  /* 0x000800000d047984 */ /* 0x001fe20000000800 */
[----:B------:R-:W-:-:S03]  /*0bf0*/  IMAD.HI R2, R21, 0x2aaaaaab, RZ ;  /* 0x2aaaaaab15027827 */ /* 0x000fc600078e02ff */
[----:B------:R-:W-:Y:S02]  /*0c00*/  LDS R5, [R13+0x804] ;  /* 0x000804000d057984 */ /* 0x000fe40000000800 */
[----:B------:R-:W-:Y:S02]  /*0c10*/  SHF.R.U32.HI R3, RZ, 0x1f, R2 ;  /* 0x0000001fff037819 */ /* 0x000fe40000011602 */
[----:B------:R-:W-:Y:S02]  /*0c20*/  LDS R6, [R13+0x808] ;  /* 0x000808000d067984 */ /* 0x000fe40000000800 */
[----:B------:R-:W-:Y:S02]  /*0c30*/  LEA.HI.SX32 R2, R2, R3, 0x1b ;  /* 0x0000000302027211 */ /* 0x000fe400078fdaff */
[----:B------:R-:W0:Y:S03]  /*0c40*/  LDS R7, [R13+0x80c] ;  /* 0x00080c000d077984 */ /* 0x000e260000000800 */
[----:B------:R-:W-:-:S04]  /*0c50*/  IMAD R21, R2, -0xc0, R21 ;  /* 0xffffff4002157824 */ /* 0x000fc800078e0215 */
[----:B------:R-:W-:-:S04]  /*0c60*/  IMAD R21, R21, 0xc4, R0 ;  /* 0x000000c415157824 */ /* 0x000fc800078e0200 */
[----:B------:R-:W-:-:S04]  /*0c70*/  IMAD R21, R2, 0x3d400, R21 ;  /* 0x0003d40002157824 */ /* 0x000fc800078e0215 */
[----:B------:R-:W-:-:S05]  /*0c80*/  IMAD.WIDE R8, R21, 0x4, R8 ;  /* 0x0000000415087825 */ /* 0x000fca00078e0208 */
[----:B0-----:R-:W-:Y:S01]  /*0c90*/  STG.E.128 desc[UR6][R8.64], R4 ;  /* 0x0000000408007986 */ /* 0x001fe2000c101d06 */
[----:B------:R-:W-:Y:S05]  /*0ca0*/  EXIT ;  /* 0x000000000000794d */ /* 0x000fea0003800000 */
.L_x_0:
[----:B------:R-:W-:-:S00]  /*0cb0*/  BRA `(.L_x_0) ;  /* 0xfffffffc00fc7947 */ /* 0x000fc0000383ffff */
[----:B------:R-:W-:-:S00]  /*0cc0*/  NOP ;  /* 0x0000000000007918 */ /* 0x000fc00000000000 */
        /* <DEDUP_REMOVED lines=11> */
.L_x_1:


//--------------------- .nv.global.init           --------------------------
	.section	.nv.global.init,"aw",@progbits
.nv.global.init:
	.type		_$_str,@object
	.size		_$_str,(_$_str_$_2 - _$_str)
_$_str:
        /*0000*/ 	.byte	0x5f, 0x5f, 0x43, 0x55, 0x44, 0x41, 0x5f, 0x46, 0x54, 0x5a, 0x00
	.type		_$_str_$_2,@object
	.size		_$_str_$_2,(.L_1 - _$_str_$_2)
_$_str_$_2:
        /*000b*/ 	.byte	0x5f, 0x5f, 0x43, 0x55, 0x44, 0x41, 0x5f, 0x50, 0x52, 0x45, 0x43, 0x5f, 0x53, 0x51, 0x52, 0x54
        /*001b*/ 	.byte	0x00
.L_1:


//--------------------- .nv.shared.triton_poi_fused__native_batch_norm_legit_no_training_relu_44 --------------------------
	.section	.nv.shared.triton_poi_fused__native_batch_norm_legit_no_training_relu_44,"aw",@nobits
	.sectionflags	@""
	.align	16
	.zero		1024


//--------------------- .nv.constant0.triton_poi_fused__native_batch_norm_legit_no_training_relu_44 --------------------------
	.section	.nv.constant0.triton_poi_fused__native_batch_norm_legit_no_training_relu_44,"a",@progbits
	.sectionflags	@""
	.align	4
.nv.constant0.triton_poi_fused__native_batch_norm_legit_no_training_relu_44:
	.zero		584
